//
// Generated by NVIDIA NVVM Compiler
//
// Compiler Build ID: CL-36424714
// Cuda compilation tools, release 13.0, V13.0.88
// Based on NVVM 20.0.0
//

.version 9.0
.target sm_100
.address_size 64

	// .globl	_Z19findClosestPointGPUP5PointPjj
.extern .shared .align 16 .b8 sharedpts[];

.visible .entry _Z19findClosestPointGPUP5PointPjj(
	.param .u64 .ptr .align 1 _Z19findClosestPointGPUP5PointPjj_param_0,
	.param .u64 .ptr .align 1 _Z19findClosestPointGPUP5PointPjj_param_1,
	.param .u32 _Z19findClosestPointGPUP5PointPjj_param_2
)
{
	.reg .pred 	%p<40>;
	.reg .b32 	%r<242>;
	.reg .b32 	%f<83>;
	.reg .b64 	%rd<9>;

	ld.param.u64 	%rd3, [_Z19findClosestPointGPUP5PointPjj_param_0];
	ld.param.u64 	%rd4, [_Z19findClosestPointGPUP5PointPjj_param_1];
	ld.param.u32 	%r71, [_Z19findClosestPointGPUP5PointPjj_param_2];
	mov.u32 	%r1, %tid.x;
	mov.u32 	%r2, %ntid.x;
	mov.u32 	%r72, %ctaid.x;
	mad.lo.s32 	%r215, %r72, %r2, %r1;
	setp.ge.u32 	%p1, %r215, %r71;
	@%p1 bra 	$L__BB0_43;
	shl.b32 	%r73, %r1, 3;
	mov.u32 	%r74, sharedpts;
	add.s32 	%r4, %r74, %r73;
	and.b32  	%r5, %r71, 7;
	add.s32 	%r6, %r5, -1;
	and.b32  	%r7, %r71, 3;
	and.b32  	%r8, %r71, -8;
	and.b32  	%r9, %r71, 1;
	mov.u32 	%r75, %nctaid.x;
	mul.lo.s32 	%r10, %r2, %r75;
	cvta.to.global.u64 	%rd1, %rd3;
	cvta.to.global.u64 	%rd2, %rd4;
$L__BB0_2:
	setp.lt.u32 	%p2, %r71, 8;
	mul.wide.s32 	%rd5, %r215, 8;
	add.s64 	%rd6, %rd1, %rd5;
	ld.global.u32 	%r79, [%rd6];
	ld.global.u32 	%r80, [%rd6+4];
	st.shared.v2.u32 	[%r4], {%r79, %r80};
	bar.sync 	0;
	mov.f32 	%f66, 0f7F7FFFFF;
	mov.b32 	%r218, -1;
	mov.b32 	%r234, 0;
	@%p2 bra 	$L__BB0_21;
	mov.f32 	%f66, 0f7F7FFFFF;
	mov.b32 	%r218, -1;
	mov.b32 	%r216, 0;
$L__BB0_4:
	.pragma "nounroll";
	setp.eq.s32 	%p3, %r216, %r215;
	shl.b32 	%r83, %r216, 3;
	add.s32 	%r14, %r74, %r83;
	@%p3 bra 	$L__BB0_6;
	ld.shared.v2.u32 	{%r85, %r86}, [%r4];
	ld.shared.v2.u32 	{%r87, %r88}, [%r14];
	sub.s32 	%r89, %r85, %r87;
	mul.lo.s32 	%r90, %r89, %r89;
	sub.s32 	%r91, %r86, %r88;
	mad.lo.s32 	%r92, %r91, %r91, %r90;
	cvt.rn.f32.u32 	%f35, %r92;
	sqrt.rn.f32 	%f36, %f35;
	setp.lt.f32 	%p4, %f36, %f66;
	selp.f32 	%f66, %f36, %f66, %p4;
	selp.b32 	%r218, %r216, %r218, %p4;
$L__BB0_6:
	add.s32 	%r17, %r216, 1;
	setp.eq.s32 	%p5, %r17, %r215;
	@%p5 bra 	$L__BB0_8;
	ld.shared.v2.u32 	{%r93, %r94}, [%r4];
	ld.shared.v2.u32 	{%r95, %r96}, [%r14+8];
	sub.s32 	%r97, %r93, %r95;
	mul.lo.s32 	%r98, %r97, %r97;
	sub.s32 	%r99, %r94, %r96;
	mad.lo.s32 	%r100, %r99, %r99, %r98;
	cvt.rn.f32.u32 	%f37, %r100;
	sqrt.rn.f32 	%f38, %f37;
	setp.lt.f32 	%p6, %f38, %f66;
	selp.f32 	%f66, %f38, %f66, %p6;
	selp.b32 	%r218, %r17, %r218, %p6;
$L__BB0_8:
	add.s32 	%r20, %r216, 2;
	setp.eq.s32 	%p7, %r20, %r215;
	@%p7 bra 	$L__BB0_10;
	ld.shared.v2.u32 	{%r101, %r102}, [%r4];
	ld.shared.v2.u32 	{%r103, %r104}, [%r14+16];
	sub.s32 	%r105, %r101, %r103;
	mul.lo.s32 	%r106, %r105, %r105;
	sub.s32 	%r107, %r102, %r104;
	mad.lo.s32 	%r108, %r107, %r107, %r106;
	cvt.rn.f32.u32 	%f39, %r108;
	sqrt.rn.f32 	%f40, %f39;
	setp.lt.f32 	%p8, %f40, %f66;
	selp.f32 	%f66, %f40, %f66, %p8;
	selp.b32 	%r218, %r20, %r218, %p8;
$L__BB0_10:
	add.s32 	%r23, %r216, 3;
	setp.eq.s32 	%p9, %r23, %r215;
	@%p9 bra 	$L__BB0_12;
	ld.shared.v2.u32 	{%r109, %r110}, [%r4];
	ld.shared.v2.u32 	{%r111, %r112}, [%r14+24];
	sub.s32 	%r113, %r109, %r111;
	mul.lo.s32 	%r114, %r113, %r113;
	sub.s32 	%r115, %r110, %r112;
	mad.lo.s32 	%r116, %r115, %r115, %r114;
	cvt.rn.f32.u32 	%f41, %r116;
	sqrt.rn.f32 	%f42, %f41;
	setp.lt.f32 	%p10, %f42, %f66;
	selp.f32 	%f66, %f42, %f66, %p10;
	selp.b32 	%r218, %r23, %r218, %p10;
$L__BB0_12:
	add.s32 	%r26, %r216, 4;
	setp.eq.s32 	%p11, %r26, %r215;
	@%p11 bra 	$L__BB0_14;
	ld.shared.v2.u32 	{%r117, %r118}, [%r4];
	ld.shared.v2.u32 	{%r119, %r120}, [%r14+32];
	sub.s32 	%r121, %r117, %r119;
	mul.lo.s32 	%r122, %r121, %r121;
	sub.s32 	%r123, %r118, %r120;
	mad.lo.s32 	%r124, %r123, %r123, %r122;
	cvt.rn.f32.u32 	%f43, %r124;
	sqrt.rn.f32 	%f44, %f43;
	setp.lt.f32 	%p12, %f44, %f66;
	selp.f32 	%f66, %f44, %f66, %p12;
	selp.b32 	%r218, %r26, %r218, %p12;
$L__BB0_14:
	add.s32 	%r29, %r216, 5;
	setp.eq.s32 	%p13, %r29, %r215;
	@%p13 bra 	$L__BB0_16;
	ld.shared.v2.u32 	{%r125, %r126}, [%r4];
	ld.shared.v2.u32 	{%r127, %r128}, [%r14+40];
	sub.s32 	%r129, %r125, %r127;
	mul.lo.s32 	%r130, %r129, %r129;
	sub.s32 	%r131, %r126, %r128;
	mad.lo.s32 	%r132, %r131, %r131, %r130;
	cvt.rn.f32.u32 	%f45, %r132;
	sqrt.rn.f32 	%f46, %f45;
	setp.lt.f32 	%p14, %f46, %f66;
	selp.f32 	%f66, %f46, %f66, %p14;
	selp.b32 	%r218, %r29, %r218, %p14;
$L__BB0_16:
	add.s32 	%r32, %r216, 6;
	setp.eq.s32 	%p15, %r32, %r215;
	@%p15 bra 	$L__BB0_18;
	ld.shared.v2.u32 	{%r133, %r134}, [%r4];
	ld.shared.v2.u32 	{%r135, %r136}, [%r14+48];
	sub.s32 	%r137, %r133, %r135;
	mul.lo.s32 	%r138, %r137, %r137;
	sub.s32 	%r139, %r134, %r136;
	mad.lo.s32 	%r140, %r139, %r139, %r138;
	cvt.rn.f32.u32 	%f47, %r140;
	sqrt.rn.f32 	%f48, %f47;
	setp.lt.f32 	%p16, %f48, %f66;
	selp.f32 	%f66, %f48, %f66, %p16;
	selp.b32 	%r218, %r32, %r218, %p16;
$L__BB0_18:
	add.s32 	%r35, %r216, 7;
	setp.eq.s32 	%p17, %r35, %r215;
	@%p17 bra 	$L__BB0_20;
	ld.shared.v2.u32 	{%r141, %r142}, [%r4];
	ld.shared.v2.u32 	{%r143, %r144}, [%r14+56];
	sub.s32 	%r145, %r141, %r143;
	mul.lo.s32 	%r146, %r145, %r145;
	sub.s32 	%r147, %r142, %r144;
	mad.lo.s32 	%r148, %r147, %r147, %r146;
	cvt.rn.f32.u32 	%f49, %r148;
	sqrt.rn.f32 	%f50, %f49;
	setp.lt.f32 	%p18, %f50, %f66;
	selp.f32 	%f66, %f50, %f66, %p18;
	selp.b32 	%r218, %r35, %r218, %p18;
$L__BB0_20:
	add.s32 	%r216, %r216, 8;
	setp.ne.s32 	%p19, %r216, %r8;
	mov.u32 	%r234, %r8;
	@%p19 bra 	$L__BB0_4;
$L__BB0_21:
	setp.eq.s32 	%p20, %r5, 0;
	@%p20 bra 	$L__BB0_42;
	setp.lt.u32 	%p21, %r6, 3;
	@%p21 bra 	$L__BB0_32;
	setp.eq.s32 	%p22, %r215, %r234;
	shl.b32 	%r150, %r234, 3;
	add.s32 	%r42, %r74, %r150;
	@%p22 bra 	$L__BB0_25;
	ld.shared.v2.u32 	{%r152, %r153}, [%r4];
	ld.shared.v2.u32 	{%r154, %r155}, [%r42];
	sub.s32 	%r156, %r152, %r154;
	mul.lo.s32 	%r157, %r156, %r156;
	sub.s32 	%r158, %r153, %r155;
	mad.lo.s32 	%r159, %r158, %r158, %r157;
	cvt.rn.f32.u32 	%f51, %r159;
	sqrt.rn.f32 	%f52, %f51;
	setp.lt.f32 	%p23, %f52, %f66;
	selp.f32 	%f66, %f52, %f66, %p23;
	selp.b32 	%r218, %r234, %r218, %p23;
$L__BB0_25:
	add.s32 	%r45, %r234, 1;
	setp.eq.s32 	%p24, %r215, %r45;
	@%p24 bra 	$L__BB0_27;
	ld.shared.v2.u32 	{%r160, %r161}, [%r4];
	ld.shared.v2.u32 	{%r162, %r163}, [%r42+8];
	sub.s32 	%r164, %r160, %r162;
	mul.lo.s32 	%r165, %r164, %r164;
	sub.s32 	%r166, %r161, %r163;
	mad.lo.s32 	%r167, %r166, %r166, %r165;
	cvt.rn.f32.u32 	%f53, %r167;
	sqrt.rn.f32 	%f54, %f53;
	setp.lt.f32 	%p25, %f54, %f66;
	selp.f32 	%f66, %f54, %f66, %p25;
	selp.b32 	%r218, %r45, %r218, %p25;
$L__BB0_27:
	add.s32 	%r48, %r234, 2;
	setp.eq.s32 	%p26, %r215, %r48;
	@%p26 bra 	$L__BB0_29;
	ld.shared.v2.u32 	{%r168, %r169}, [%r4];
	ld.shared.v2.u32 	{%r170, %r171}, [%r42+16];
	sub.s32 	%r172, %r168, %r170;
	mul.lo.s32 	%r173, %r172, %r172;
	sub.s32 	%r174, %r169, %r171;
	mad.lo.s32 	%r175, %r174, %r174, %r173;
	cvt.rn.f32.u32 	%f55, %r175;
	sqrt.rn.f32 	%f56, %f55;
	setp.lt.f32 	%p27, %f56, %f66;
	selp.f32 	%f66, %f56, %f66, %p27;
	selp.b32 	%r218, %r48, %r218, %p27;
$L__BB0_29:
	add.s32 	%r51, %r234, 3;
	setp.eq.s32 	%p28, %r215, %r51;
	@%p28 bra 	$L__BB0_31;
	ld.shared.v2.u32 	{%r176, %r177}, [%r4];
	ld.shared.v2.u32 	{%r178, %r179}, [%r42+24];
	sub.s32 	%r180, %r176, %r178;
	mul.lo.s32 	%r181, %r180, %r180;
	sub.s32 	%r182, %r177, %r179;
	mad.lo.s32 	%r183, %r182, %r182, %r181;
	cvt.rn.f32.u32 	%f57, %r183;
	sqrt.rn.f32 	%f58, %f57;
	setp.lt.f32 	%p29, %f58, %f66;
	selp.f32 	%f66, %f58, %f66, %p29;
	selp.b32 	%r218, %r51, %r218, %p29;
$L__BB0_31:
	add.s32 	%r234, %r234, 4;
$L__BB0_32:
	setp.eq.s32 	%p30, %r7, 0;
	@%p30 bra 	$L__BB0_42;
	setp.eq.s32 	%p31, %r7, 1;
	@%p31 bra 	$L__BB0_39;
	setp.eq.s32 	%p32, %r215, %r234;
	shl.b32 	%r185, %r234, 3;
	add.s32 	%r58, %r74, %r185;
	@%p32 bra 	$L__BB0_36;
	ld.shared.v2.u32 	{%r187, %r188}, [%r4];
	ld.shared.v2.u32 	{%r189, %r190}, [%r58];
	sub.s32 	%r191, %r187, %r189;
	mul.lo.s32 	%r192, %r191, %r191;
	sub.s32 	%r193, %r188, %r190;
	mad.lo.s32 	%r194, %r193, %r193, %r192;
	cvt.rn.f32.u32 	%f59, %r194;
	sqrt.rn.f32 	%f60, %f59;
	setp.lt.f32 	%p33, %f60, %f66;
	selp.f32 	%f66, %f60, %f66, %p33;
	selp.b32 	%r218, %r234, %r218, %p33;
$L__BB0_36:
	add.s32 	%r61, %r234, 1;
	setp.eq.s32 	%p34, %r215, %r61;
	@%p34 bra 	$L__BB0_38;
	ld.shared.v2.u32 	{%r195, %r196}, [%r4];
	ld.shared.v2.u32 	{%r197, %r198}, [%r58+8];
	sub.s32 	%r199, %r195, %r197;
	mul.lo.s32 	%r200, %r199, %r199;
	sub.s32 	%r201, %r196, %r198;
	mad.lo.s32 	%r202, %r201, %r201, %r200;
	cvt.rn.f32.u32 	%f61, %r202;
	sqrt.rn.f32 	%f62, %f61;
	setp.lt.f32 	%p35, %f62, %f66;
	selp.f32 	%f66, %f62, %f66, %p35;
	selp.b32 	%r218, %r61, %r218, %p35;
$L__BB0_38:
	add.s32 	%r234, %r234, 2;
$L__BB0_39:
	setp.eq.s32 	%p36, %r9, 0;
	@%p36 bra 	$L__BB0_42;
	setp.eq.s32 	%p37, %r215, %r234;
	@%p37 bra 	$L__BB0_42;
	ld.shared.v2.u32 	{%r203, %r204}, [%r4];
	shl.b32 	%r205, %r234, 3;
	add.s32 	%r207, %r74, %r205;
	ld.shared.v2.u32 	{%r208, %r209}, [%r207];
	sub.s32 	%r210, %r203, %r208;
	mul.lo.s32 	%r211, %r210, %r210;
	sub.s32 	%r212, %r204, %r209;
	mad.lo.s32 	%r213, %r212, %r212, %r211;
	cvt.rn.f32.u32 	%f63, %r213;
	sqrt.rn.f32 	%f64, %f63;
	setp.lt.f32 	%p38, %f64, %f66;
	selp.b32 	%r218, %r234, %r218, %p38;
$L__BB0_42:
	mul.wide.s32 	%rd7, %r215, 4;
	add.s64 	%rd8, %rd2, %rd7;
	atom.global.min.u32 	%r214, [%rd8], %r218;
	bar.sync 	0;
	add.s32 	%r215, %r215, %r10;
	setp.lt.u32 	%p39, %r215, %r71;
	@%p39 bra 	$L__BB0_2;
$L__BB0_43:
	ret;

}


// ===== COMPILED SASS (sm_100) =====

	.target	sm_100

	.elftype	@"ET_EXEC"


//--------------------- .note.nv.tkinfo           --------------------------
	.section	.note.nv.tkinfo,"",@"SHT_NOTE"
	.sectionflags	@"SHF_NOTE_NV_TKINFO"
	.tkinfo
        /*0018*/ 	.word	0x00000002
        /*0030*/ 	.string	""
        /*0030*/ 	.string	"ptxas"
        /*0030*/ 	.string	"Cuda compilation tools, release 13.0, V13.0.88"
        /*0030*/ 	.string	"Build cuda_13.0.r13.0/compiler.36424714_0"
        /*0030*/ 	.string	"-arch sm_100 -m 64 "



//--------------------- .note.nv.cuinfo           --------------------------
	.section	.note.nv.cuinfo,"",@"SHT_NOTE"
	.sectionflags	@"SHF_NOTE_NV_CUINFO"
        /*0018*/ 	.short	0x0002
        /*001a*/ 	.short	0x0064
        /*001c*/ 	.short	0x0082
	.zero		2


//--------------------- .nv.info                  --------------------------
	.section	.nv.info,"",@"SHT_CUDA_INFO"
	.align	4


	//----- nvinfo : EIATTR_REGCOUNT
	.align		4
        /*0000*/ 	.byte	0x04, 0x2f
        /*0002*/ 	.short	(.L_1 - .L_0)
	.align		4
.L_0:
        /*0004*/ 	.word	index@(_Z19findClosestPointGPUP5PointPjj)
        /*0008*/ 	.word	0x00000011


	//----- nvinfo : EIATTR_FRAME_SIZE
	.align		4
.L_1:
        /*000c*/ 	.byte	0x04, 0x11
        /*000e*/ 	.short	(.L_3 - .L_2)
	.align		4
.L_2:
        /*0010*/ 	.word	index@($__internal_0_$__cuda_sm20_sqrt_rn_f32_slowpath)
        /*0014*/ 	.word	0x00000000


	//----- nvinfo : EIATTR_FRAME_SIZE
	.align		4
.L_3:
        /*0018*/ 	.byte	0x04, 0x11
        /*001a*/ 	.short	(.L_5 - .L_4)
	.align		4
.L_4:
        /*001c*/ 	.word	index@(_Z19findClosestPointGPUP5PointPjj)
        /*0020*/ 	.word	0x00000000


	//----- nvinfo : EIATTR_MIN_STACK_SIZE
	.align		4
.L_5:
        /*0024*/ 	.byte	0x04, 0x12
        /*0026*/ 	.short	(.L_7 - .L_6)
	.align		4
.L_6:
        /*0028*/ 	.word	index@(_Z19findClosestPointGPUP5PointPjj)
        /*002c*/ 	.word	0x00000000
.L_7:


//--------------------- .nv.compat                --------------------------
	.section	.nv.compat,"",@"SHT_CUDA_COMPAT_INFO"
	.align	4
        /*0000*/ 	.byte	0x02, 0x09, 0x00, 0x00, 0x02, 0x02, 0x01, 0x00, 0x02, 0x05, 0x05, 0x00, 0x03, 0x07, 0x01, 0x01
        /*0010*/ 	.byte	0x02, 0x03, 0x00, 0x00, 0x02, 0x06, 0x01, 0x00, 0x04, 0x0b, 0x08, 0x00, 0x01, 0x00, 0x00, 0x00
        /*0020*/ 	.byte	0x00, 0x00, 0x00, 0x00


//--------------------- .nv.info._Z19findClosestPointGPUP5PointPjj --------------------------
	.section	.nv.info._Z19findClosestPointGPUP5PointPjj,"",@"SHT_CUDA_INFO"
	.sectionflags	@""
	.align	4


	//----- nvinfo : EIATTR_CUDA_API_VERSION
	.align		4
        /*0000*/ 	.byte	0x04, 0x37
        /*0002*/ 	.short	(.L_9 - .L_8)
.L_8:
        /*0004*/ 	.word	0x00000082


	//----- nvinfo : EIATTR_KPARAM_INFO
	.align		4
.L_9:
        /*0008*/ 	.byte	0x04, 0x17
        /*000a*/ 	.short	(.L_11 - .L_10)
.L_10:
        /*000c*/ 	.word	0x00000000
        /*0010*/ 	.short	0x0002
        /*0012*/ 	.short	0x0010
        /*0014*/ 	.byte	0x00, 0xf0, 0x11, 0x00


	//----- nvinfo : EIATTR_KPARAM_INFO
	.align		4
.L_11:
        /*0018*/ 	.byte	0x04, 0x17
        /*001a*/ 	.short	(.L_13 - .L_12)
.L_12:
        /*001c*/ 	.word	0x00000000
        /*0020*/ 	.short	0x0001
        /*0022*/ 	.short	0x0008
        /*0024*/ 	.byte	0x00, 0xf5, 0x21, 0x00


	//----- nvinfo : EIATTR_KPARAM_INFO
	.align		4
.L_13:
        /*0028*/ 	.byte	0x04, 0x17
        /*002a*/ 	.short	(.L_15 - .L_14)
.L_14:
        /*002c*/ 	.word	0x00000000
        /*0030*/ 	.short	0x0000
        /*0032*/ 	.short	0x0000
        /*0034*/ 	.byte	0x00, 0xf5, 0x21, 0x00


	//----- nvinfo : EIATTR_SPARSE_MMA_MASK
	.align		4
.L_15:
        /*0038*/ 	.byte	0x03, 0x50
        /*003a*/ 	.short	0x0000


	//----- nvinfo : EIATTR_MAXREG_COUNT
	.align		4
        /*003c*/ 	.byte	0x03, 0x1b
        /*003e*/ 	.short	0x00ff


	//----- nvinfo : EIATTR_NUM_BARRIERS
	.align		4
        /*0040*/ 	.byte	0x02, 0x4c
        /*0042*/ 	.byte	0x01
	.zero		1


	//----- nvinfo : EIATTR_MERCURY_ISA_VERSION
	.align		4
        /*0044*/ 	.byte	0x03, 0x5f
        /*0046*/ 	.short	0x0101


	//----- nvinfo : EIATTR_VRC_CTA_INIT_COUNT
	.align		4
        /*0048*/ 	.byte	0x02, 0x4a
	.zero		1
	.zero		1


	//----- nvinfo : EIATTR_EXIT_INSTR_OFFSETS
	.align		4
        /*004c*/ 	.byte	0x04, 0x1c
        /*004e*/ 	.short	(.L_17 - .L_16)


	//   ....[0]....
.L_16:
        /*0050*/ 	.word	0x00000070


	//   ....[1]....
        /*0054*/ 	.word	0x00001ee0


	//----- nvinfo : EIATTR_CRS_STACK_SIZE
	.align		4
.L_17:
        /*0058*/ 	.byte	0x04, 0x1e
        /*005a*/ 	.short	(.L_19 - .L_18)
.L_18:
        /*005c*/ 	.word	0x00000000


	//----- nvinfo : EIATTR_CBANK_PARAM_SIZE
	.align		4
.L_19:
        /*0060*/ 	.byte	0x03, 0x19
        /*0062*/ 	.short	0x0014


	//----- nvinfo : EIATTR_PARAM_CBANK
	.align		4
        /*0064*/ 	.byte	0x04, 0x0a
        /*0066*/ 	.short	(.L_21 - .L_20)
	.align		4
.L_20:
        /*0068*/ 	.word	index@(.nv.constant0._Z19findClosestPointGPUP5PointPjj)
        /*006c*/ 	.short	0x0380
        /*006e*/ 	.short	0x0014


	//----- nvinfo : EIATTR_SW_WAR
	.align		4
.L_21:
        /*0070*/ 	.byte	0x04, 0x36
        /*0072*/ 	.short	(.L_23 - .L_22)
.L_22:
        /*0074*/ 	.word	0x00000008
.L_23:


//--------------------- .nv.callgraph             --------------------------
	.section	.nv.callgraph,"",@"SHT_CUDA_CALLGRAPH"
	.align	4
	.sectionentsize	8
	.align		4
        /*0000*/ 	.word	0x00000000
	.align		4
        /*0004*/ 	.word	0xffffffff
	.align		4
        /*0008*/ 	.word	0x00000000
	.align		4
        /*000c*/ 	.word	0xfffffffe
	.align		4
        /*0010*/ 	.word	0x00000000
	.align		4
        /*0014*/ 	.word	0xfffffffd
	.align		4
        /*0018*/ 	.word	0x00000000
	.align		4
        /*001c*/ 	.word	0xfffffffc


//--------------------- .text._Z19findClosestPointGPUP5PointPjj --------------------------
	.section	.text._Z19findClosestPointGPUP5PointPjj,"ax",@progbits
	.align	128
        .global         _Z19findClosestPointGPUP5PointPjj
        .type           _Z19findClosestPointGPUP5PointPjj,@function
        .size           _Z19findClosestPointGPUP5PointPjj,(.L_x_82 - _Z19findClosestPointGPUP5PointPjj)
        .other          _Z19findClosestPointGPUP5PointPjj,@"STO_CUDA_ENTRY STV_DEFAULT"
_Z19findClosestPointGPUP5PointPjj:
.text._Z19findClosestPointGPUP5PointPjj:
[----:B------:R-:W-:Y:S01]  /*0000*/  LDC R1, c[0x0][0x37c] ;  /* 0x0000df00ff017b82 */ /* 0x000fe20000000800 */
[----:B------:R-:W0:Y:S01]  /*0010*/  S2R R5, SR_TID.X ;  /* 0x0000000000057919 */ /* 0x000e220000002100 */
[----:B------:R-:W0:Y:S01]  /*0020*/  LDCU UR7, c[0x0][0x360] ;  /* 0x00006c00ff0777ac */ /* 0x000e220008000800 */
[----:B------:R-:W0:Y:S01]  /*0030*/  S2R R4, SR_CTAID.X ;  /* 0x0000000000047919 */ /* 0x000e220000002500 */
[----:B------:R-:W1:Y:S01]  /*0040*/  LDCU UR5, c[0x0][0x390] ;  /* 0x00007200ff0577ac */ /* 0x000e620008000800 */
[----:B0-----:R-:W-:-:S05]  /*0050*/  IMAD R4, R4, UR7, R5 ;  /* 0x0000000704047c24 */ /* 0x001fca000f8e0205 */
[----:B-1----:R-:W-:-:S13]  /*0060*/  ISETP.GE.U32.AND P0, PT, R4, UR5, PT ;  /* 0x0000000504007c0c */ /* 0x002fda000bf06070 */
[----:B------:R-:W-:Y:S05]  /*0070*/  @P0 EXIT ;  /* 0x000000000000094d */ /* 0x000fea0003800000 */
[----:B------:R-:W0:Y:S01]  /*0080*/  S2UR UR6, SR_CgaCtaId ;  /* 0x00000000000679c3 */ /* 0x000e220000008800 */
[----:B------:R-:W1:Y:S01]  /*0090*/  LDCU UR8, c[0x0][0x370] ;  /* 0x00006e00ff0877ac */ /* 0x000e620008000800 */
[----:B------:R-:W-:Y:S01]  /*00a0*/  UMOV UR4, 0x400 ;  /* 0x0000040000047882 */ /* 0x000fe20000000000 */
[----:B------:R-:W-:Y:S02]  /*00b0*/  ULOP3.LUT UR9, UR5, 0x7, URZ, 0xc0, !UPT ;  /* 0x0000000705097892 */ /* 0x000fe4000f8ec0ff */
[----:B------:R-:W-:Y:S01]  /*00c0*/  ULOP3.LUT UR11, UR5, 0x3, URZ, 0xc0, !UPT ;  /* 0x00000003050b7892 */ /* 0x000fe2000f8ec0ff */
[----:B------:R-:W2:Y:S01]  /*00d0*/  LDCU.64 UR12, c[0x0][0x358] ;  /* 0x00006b00ff0c77ac */ /* 0x000ea20008000a00 */
[----:B------:R-:W-:Y:S02]  /*00e0*/  ULOP3.LUT UR5, UR5, 0xfffffff8, URZ, 0xc0, !UPT ;  /* 0xfffffff805057892 */ /* 0x000fe4000f8ec0ff */
[----:B------:R-:W-:Y:S02]  /*00f0*/  UIADD3 UR10, UPT, UPT, UR9, -0x1, URZ ;  /* 0xffffffff090a7890 */ /* 0x000fe4000fffe0ff */
[----:B0-----:R-:W-:-:S02]  /*0100*/  ULEA UR4, UR6, UR4, 0x18 ;  /* 0x0000000406047291 */ /* 0x001fc4000f8ec0ff */
[----:B-1----:R-:W-:-:S04]  /*0110*/  UIMAD UR6, UR7, UR8, URZ ;  /* 0x00000008070672a4 */ /* 0x002fc8000f8e02ff */
[----:B--2---:R-:W-:-:S08]  /*0120*/  LEA R5, R5, UR4, 0x3 ;  /* 0x0000000405057c11 */ /* 0x004fd0000f8e18ff */
.L_x_79:
[----:B0-----:R-:W0:Y:S08]  /*0130*/  LDC.64 R2, c[0x0][0x380] ;  /* 0x0000e000ff027b82 */ /* 0x001e300000000a00 */
[----:B------:R-:W1:Y:S01]  /*0140*/  LDC R0, c[0x0][0x390] ;  /* 0x0000e400ff007b82 */ /* 0x000e620000000800 */
[----:B0-----:R-:W-:-:S05]  /*0150*/  IMAD.WIDE R2, R4, 0x8, R2 ;  /* 0x0000000804027825 */ /* 0x001fca00078e0202 */
[----:B------:R-:W2:Y:S04]  /*0160*/  LDG.E R10, desc[UR12][R2.64] ;  /* 0x0000000c020a7981 */ /* 0x000ea8000c1e1900 */
[----:B------:R-:W2:Y:S01]  /*0170*/  LDG.E R11, desc[UR12][R2.64+0x4] ;  /* 0x0000040c020b7981 */ /* 0x000ea2000c1e1900 */
[----:B-1----:R-:W-:Y:S01]  /*0180*/  ISETP.GE.U32.AND P0, PT, R0, 0x8, PT ;  /* 0x000000080000780c */ /* 0x002fe20003f06070 */
[----:B------:R-:W-:Y:S05]  /*0190*/  YIELD ;  /* 0x0000000000007946 */ /* 0x000fea0003800000 */
[----:B------:R-:W-:Y:S05]  /*01a0*/  WARPSYNC.ALL ;  /* 0x0000000000007948 */ /* 0x000fea0003800000 */
[----:B------:R-:W-:-:S02]  /*01b0*/  HFMA2 R9, -RZ, RZ, 0, 0 ;  /* 0x00000000ff097431 */ /* 0x000fc400000001ff */
[----:B------:R-:W-:Y:S02]  /*01c0*/  IMAD.MOV.U32 R7, RZ, RZ, 0x7f7fffff ;  /* 0x7f7fffffff077424 */ /* 0x000fe400078e00ff */
[----:B------:R-:W-:Y:S01]  /*01d0*/  IMAD.MOV.U32 R6, RZ, RZ, -0x1 ;  /* 0xffffffffff067424 */ /* 0x000fe200078e00ff */
[----:B--2---:R0:W-:Y:S01]  /*01e0*/  STS.64 [R5], R10 ;  /* 0x0000000a05007388 */ /* 0x0041e20000000a00 */
[----:B------:R-:W-:Y:S06]  /*01f0*/  BAR.SYNC.DEFER_BLOCKING 0x0 ;  /* 0x0000000000007b1d */ /* 0x000fec0000010000 */
[----:B------:R-:W-:Y:S05]  /*0200*/  @!P0 BRA `(.L_x_0) ;  /* 0x0000000c00bc8947 */ /* 0x000fea0003800000 */
[----:B------:R-:W-:Y:S01]  /*0210*/  IMAD.MOV.U32 R7, RZ, RZ, 0x7f7fffff ;  /* 0x7f7fffffff077424 */ /* 0x000fe200078e00ff */
[----:B------:R-:W-:Y:S01]  /*0220*/  MOV R9, RZ ;  /* 0x000000ff00097202 */ /* 0x000fe20000000f00 */
[----:B------:R-:W-:-:S07]  /*0230*/  IMAD.MOV.U32 R6, RZ, RZ, -0x1 ;  /* 0xffffffffff067424 */ /* 0x000fce00078e00ff */
.L_x_41:
[C---:B------:R-:W-:Y:S01]  /*0240*/  ISETP.NE.AND P0, PT, R9.reuse, R4, PT ;  /* 0x000000040900720c */ /* 0x040fe20003f05270 */
[----:B------:R-:W-:Y:S01]  /*0250*/  BSSY.RECONVERGENT B0, `(.L_x_1) ;  /* 0x000001b000007945 */ /* 0x000fe20003800200 */
[----:B------:R-:W-:-:S11]  /*0260*/  LEA R8, R9, UR4, 0x3 ;  /* 0x0000000409087c11 */ /* 0x000fd6000f8e18ff */
[----:B------:R-:W-:Y:S05]  /*0270*/  @!P0 BRA `(.L_x_2) ;  /* 0x0000000000608947 */ /* 0x000fea0003800000 */
[----:B------:R-:W-:Y:S01]  /*0280*/  LDS.64 R2, [R5] ;  /* 0x0000000005027984 */ /* 0x000fe20000000a00 */
[----:B------:R-:W-:Y:S03]  /*0290*/  BSSY.RECONVERGENT B1, `(.L_x_3) ;  /* 0x0000013000017945 */ /* 0x000fe60003800200 */
[----:B0-----:R-:W0:Y:S02]  /*02a0*/  LDS.64 R10, [R8] ;  /* 0x00000000080a7984 */ /* 0x001e240000000a00 */
[----:B0-----:R-:W-:Y:S02]  /*02b0*/  IMAD.IADD R2, R2, 0x1, -R10 ;  /* 0x0000000102027824 */ /* 0x001fe400078e0a0a */
[----:B------:R-:W-:Y:S02]  /*02c0*/  IMAD.IADD R3, R3, 0x1, -R11 ;  /* 0x0000000103037824 */ /* 0x000fe400078e0a0b */
[----:B------:R-:W-:-:S04]  /*02d0*/  IMAD R2, R2, R2, RZ ;  /* 0x0000000202027224 */ /* 0x000fc800078e02ff */
[----:B------:R-:W-:-:S05]  /*02e0*/  IMAD R2, R3, R3, R2 ;  /* 0x0000000303027224 */ /* 0x000fca00078e0202 */
[----:B------:R-:W-:-:S04]  /*02f0*/  I2FP.F32.U32 R3, R2 ;  /* 0x0000000200037245 */ /* 0x000fc80000201000 */
[----:B------:R-:W-:Y:S01]  /*0300*/  IADD3 R0, PT, PT, R3, -0xd000000, RZ ;  /* 0xf300000003007810 */ /* 0x000fe20007ffe0ff */
[----:B------:R0:W1:Y:S03]  /*0310*/  MUFU.RSQ R2, R3 ;  /* 0x0000000300027308 */ /* 0x0000660000001400 */
[----:B------:R-:W-:-:S13]  /*0320*/  ISETP.GT.U32.AND P0, PT, R0, 0x727fffff, PT ;  /* 0x727fffff0000780c */ /* 0x000fda0003f04070 */
[----:B0-----:R-:W-:Y:S05]  /*0330*/  @!P0 BRA `(.L_x_4) ;  /* 0x0000000000108947 */ /* 0x001fea0003800000 */
[----:B------:R-:W-:Y:S01]  /*0340*/  IMAD.MOV.U32 R0, RZ, RZ, R3 ;  /* 0x000000ffff007224 */ /* 0x000fe200078e0003 */
[----:B-1----:R-:W-:-:S07]  /*0350*/  MOV R2, 0x370 ;  /* 0x0000037000027802 */ /* 0x002fce0000000f00 */
[----:B------:R-:W-:Y:S05]  /*0360*/  CALL.REL.NOINC `($__internal_0_$__cuda_sm20_sqrt_rn_f32_slowpath) ;  /* 0x0000001800e07944 */ /* 0x000fea0003c00000 */
[----:B------:R-:W-:Y:S05]  /*0370*/  BRA `(.L_x_5) ;  /* 0x0000000000107947 */ /* 0x000fea0003800000 */
.L_x_4:
[----:B-1----:R-:W-:Y:S01]  /*0380*/  FMUL.FTZ R0, R3, R2 ;  /* 0x0000000203007220 */ /* 0x002fe20000410000 */
[----:B------:R-:W-:-:S03]  /*0390*/  FMUL.FTZ R2, R2, 0.5 ;  /* 0x3f00000002027820 */ /* 0x000fc60000410000 */
[----:B------:R-:W-:-:S04]  /*03a0*/  FFMA R3, -R0, R0, R3 ;  /* 0x0000000000037223 */ /* 0x000fc80000000103 */
[----:B------:R-:W-:-:S07]  /*03b0*/  FFMA R0, R3, R2, R0 ;  /* 0x0000000203007223 */ /* 0x000fce0000000000 */
.L_x_5:
[----:B------:R-:W-:Y:S05]  /*03c0*/  BSYNC.RECONVERGENT B1 ;  /* 0x0000000000017941 */ /* 0x000fea0003800200 */
.L_x_3:
[----:B------:R-:W-:-:S04]  /*03d0*/  FSETP.GEU.AND P0, PT, R0, R7, PT ;  /* 0x000000070000720b */ /* 0x000fc80003f0e000 */
[----:B------:R-:W-:Y:S02]  /*03e0*/  FSEL R7, R0, R7, !P0 ;  /* 0x0000000700077208 */ /* 0x000fe40004000000 */
[----:B------:R-:W-:-:S07]  /*03f0*/  SEL R6, R9, R6, !P0 ;  /* 0x0000000609067207 */ /* 0x000fce0004000000 */
.L_x_2:
[----:B------:R-:W-:Y:S05]  /*0400*/  BSYNC.RECONVERGENT B0 ;  /* 0x0000000000007941 */ /* 0x000fea0003800200 */
.L_x_1:
[----:B0-----:R-:W-:Y:S01]  /*0410*/  VIADD R11, R9, 0x1 ;  /* 0x00000001090b7836 */ /* 0x001fe20000000000 */
[----:B------:R-:W-:Y:S04]  /*0420*/  BSSY.RECONVERGENT B0, `(.L_x_6) ;  /* 0x000001b000007945 */ /* 0x000fe80003800200 */
[----:B------:R-:W-:-:S13]  /*0430*/  ISETP.NE.AND P0, PT, R11, R4, PT ;  /* 0x000000040b00720c */ /* 0x000fda0003f05270 */
[----:B------:R-:W-:Y:S05]  /*0440*/  @!P0 BRA `(.L_x_7) ;  /* 0x0000000000608947 */ /* 0x000fea0003800000 */
[----:B------:R-:W-:Y:S01]  /*0450*/  LDS.64 R2, [R5] ;  /* 0x0000000005027984 */ /* 0x000fe20000000a00 */
[----:B------:R-:W-:Y:S03]  /*0460*/  BSSY.RECONVERGENT B1, `(.L_x_8) ;  /* 0x0000013000017945 */ /* 0x000fe60003800200 */
[----:B------:R-:W0:Y:S02]  /*0470*/  LDS.64 R12, [R8+0x8] ;  /* 0x00000800080c7984 */ /* 0x000e240000000a00 */
[----:B0-----:R-:W-:Y:S01]  /*0480*/  IADD3 R2, PT, PT, R2, -R12, RZ ;  /* 0x8000000c02027210 */ /* 0x001fe20007ffe0ff */
[----:B------:R-:W-:-:S04]  /*0490*/  IMAD.IADD R3, R3, 0x1, -R13 ;  /* 0x0000000103037824 */ /* 0x000fc800078e0a0d */
[----:B------:R-:W-:-:S04]  /*04a0*/  IMAD R2, R2, R2, RZ ;  /* 0x0000000202027224 */ /* 0x000fc800078e02ff */
[----:B------:R-:W-:-:S05]  /*04b0*/  IMAD R2, R3, R3, R2 ;  /* 0x0000000303027224 */ /* 0x000fca00078e0202 */
[----:B------:R-:W-:-:S04]  /*04c0*/  I2FP.F32.U32 R3, R2 ;  /* 0x0000000200037245 */ /* 0x000fc80000201000 */
[----:B------:R0:W1:Y:S01]  /*04d0*/  MUFU.RSQ R2, R3 ;  /* 0x0000000300027308 */ /* 0x0000620000001400 */
[----:B------:R-:W-:-:S05]  /*04e0*/  VIADD R0, R3, 0xf3000000 ;  /* 0xf300000003007836 */ /* 0x000fca0000000000 */
[----:B------:R-:W-:-:S13]  /*04f0*/  ISETP.GT.U32.AND P0, PT, R0, 0x727fffff, PT ;  /* 0x727fffff0000780c */ /* 0x000fda0003f04070 */
[----:B01----:R-:W-:Y:S05]  /*0500*/  @!P0 BRA `(.L_x_9) ;  /* 0x0000000000108947 */ /* 0x003fea0003800000 */
[----:B------:R-:W-:Y:S02]  /*0510*/  MOV R0, R3 ;  /* 0x0000000300007202 */ /* 0x000fe40000000f00 */
[----:B------:R-:W-:-:S07]  /*0520*/  MOV R2, 0x540 ;  /* 0x0000054000027802 */ /* 0x000fce0000000f00 */
[----:B------:R-:W-:Y:S05]  /*0530*/  CALL.REL.NOINC `($__internal_0_$__cuda_sm20_sqrt_rn_f32_slowpath) ;  /* 0x00000018006c7944 */ /* 0x000fea0003c00000 */
[----:B------:R-:W-:Y:S05]  /*0540*/  BRA `(.L_x_10) ;  /* 0x0000000000107947 */ /* 0x000fea0003800000 */
.L_x_9:
[----:B------:R-:W-:Y:S01]  /*0550*/  FMUL.FTZ R0, R3, R2 ;  /* 0x0000000203007220 */ /* 0x000fe20000410000 */
[----:B------:R-:W-:-:S03]  /*0560*/  FMUL.FTZ R2, R2, 0.5 ;  /* 0x3f00000002027820 */ /* 0x000fc60000410000 */
[----:B------:R-:W-:-:S04]  /*0570*/  FFMA R3, -R0, R0, R3 ;  /* 0x0000000000037223 */ /* 0x000fc80000000103 */
[----:B------:R-:W-:-:S07]  /*0580*/  FFMA R0, R3, R2, R0 ;  /* 0x0000000203007223 */ /* 0x000fce0000000000 */
.L_x_10:
[----:B------:R-:W-:Y:S05]  /*0590*/  BSYNC.RECONVERGENT B1 ;  /* 0x0000000000017941 */ /* 0x000fea0003800200 */
.L_x_8:
[----:B------:R-:W-:-:S04]  /*05a0*/  FSETP.GEU.AND P0, PT, R0, R7, PT ;  /* 0x000000070000720b */ /* 0x000fc80003f0e000 */
[----:B------:R-:W-:Y:S02]  /*05b0*/  FSEL R7, R0, R7, !P0 ;  /* 0x0000000700077208 */ /* 0x000fe40004000000 */
[----:B------:R-:W-:-:S07]  /*05c0*/  SEL R6, R11, R6, !P0 ;  /* 0x000000060b067207 */ /* 0x000fce0004000000 */
.L_x_7:
[----:B------:R-:W-:Y:S05]  /*05d0*/  BSYNC.RECONVERGENT B0 ;  /* 0x0000000000007941 */ /* 0x000fea0003800200 */
.L_x_6:
[----:B------:R-:W-:Y:S01]  /*05e0*/  VIADD R11, R9, 0x2 ;  /* 0x00000002090b7836 */ /* 0x000fe20000000000 */
[----:B------:R-:W-:Y:S04]  /*05f0*/  BSSY.RECONVERGENT B0, `(.L_x_11) ;  /* 0x000001b000007945 */ /* 0x000fe80003800200 */
[----:B------:R-:W-:-:S13]  /*0600*/  ISETP.NE.AND P0, PT, R11, R4, PT ;  /* 0x000000040b00720c */ /* 0x000fda0003f05270 */
[----:B------:R-:W-:Y:S05]  /*0610*/  @!P0 BRA `(.L_x_12) ;  /* 0x0000000000608947 */ /* 0x000fea0003800000 */
[----:B------:R-:W-:Y:S01]  /*0620*/  LDS.64 R2, [R5] ;  /* 0x0000000005027984 */ /* 0x000fe20000000a00 */
[----:B------:R-:W-:Y:S03]  /*0630*/  BSSY.RECONVERGENT B1, `(.L_x_13) ;  /* 0x0000013000017945 */ /* 0x000fe60003800200 */
[----:B------:R-:W0:Y:S02]  /*0640*/  LDS.64 R12, [R8+0x10] ;  /* 0x00001000080c7984 */ /* 0x000e240000000a00 */
[----:B0-----:R-:W-:Y:S01]  /*0650*/  IMAD.IADD R2, R2, 0x1, -R12 ;  /* 0x0000000102027824 */ /* 0x001fe200078e0a0c */
[----:B------:R-:W-:-:S03]  /*0660*/  IADD3 R3, PT, PT, R3, -R13, RZ ;  /* 0x8000000d03037210 */ /* 0x000fc60007ffe0ff */
[----:B------:R-:W-:-:S04]  /*0670*/  IMAD R2, R2, R2, RZ ;  /* 0x0000000202027224 */ /* 0x000fc800078e02ff */
[----:B------:R-:W-:-:S05]  /*0680*/  IMAD R2, R3, R3, R2 ;  /* 0x0000000303027224 */ /* 0x000fca00078e0202 */
[----:B------:R-:W-:-:S04]  /*0690*/  I2FP.F32.U32 R3, R2 ;  /* 0x0000000200037245 */ /* 0x000fc80000201000 */
[----:B------:R0:W1:Y:S01]  /*06a0*/  MUFU.RSQ R2, R3 ;  /* 0x0000000300027308 */ /* 0x0000620000001400 */
[----:B------:R-:W-:-:S05]  /*06b0*/  VIADD R0, R3, 0xf3000000 ;  /* 0xf300000003007836 */ /* 0x000fca0000000000 */
[----:B------:R-:W-:-:S13]  /*06c0*/  ISETP.GT.U32.AND P0, PT, R0, 0x727fffff, PT ;  /* 0x727fffff0000780c */ /* 0x000fda0003f04070 */
[----:B01----:R-:W-:Y:S05]  /*06d0*/  @!P0 BRA `(.L_x_14) ;  /* 0x0000000000108947 */ /* 0x003fea0003800000 */
[----:B------:R-:W-:Y:S01]  /*06e0*/  IMAD.MOV.U32 R0, RZ, RZ, R3 ;  /* 0x000000ffff007224 */ /* 0x000fe200078e0003 */
[----:B------:R-:W-:-:S07]  /*06f0*/  MOV R2, 0x710 ;  /* 0x0000071000027802 */ /* 0x000fce0000000f00 */
[----:B------:R-:W-:Y:S05]  /*0700*/  CALL.REL.NOINC `($__internal_0_$__cuda_sm20_sqrt_rn_f32_slowpath) ;  /* 0x0000001400f87944 */ /* 0x000fea0003c00000 */
[----:B------:R-:W-:Y:S05]  /*0710*/  BRA `(.L_x_15) ;  /* 0x0000000000107947 */ /* 0x000fea0003800000 */
.L_x_14:
[----:B------:R-:W-:Y:S01]  /*0720*/  FMUL.FTZ R0, R3, R2 ;  /* 0x0000000203007220 */ /* 0x000fe20000410000 */
[----:B------:R-:W-:-:S03]  /*0730*/  FMUL.FTZ R2, R2, 0.5 ;  /* 0x3f00000002027820 */ /* 0x000fc60000410000 */
[----:B------:R-:W-:-:S04]  /*0740*/  FFMA R3, -R0, R0, R3 ;  /* 0x0000000000037223 */ /* 0x000fc80000000103 */
[----:B------:R-:W-:-:S07]  /*0750*/  FFMA R0, R3, R2, R0 ;  /* 0x0000000203007223 */ /* 0x000fce0000000000 */
.L_x_15:
[----:B------:R-:W-:Y:S05]  /*0760*/  BSYNC.RECONVERGENT B1 ;  /* 0x0000000000017941 */ /* 0x000fea0003800200 */
.L_x_13:
[----:B------:R-:W-:-:S04]  /*0770*/  FSETP.GEU.AND P0, PT, R0, R7, PT ;  /* 0x000000070000720b */ /* 0x000fc80003f0e000 */
[----:B------:R-:W-:Y:S02]  /*0780*/  FSEL R7, R0, R7, !P0 ;  /* 0x0000000700077208 */ /* 0x000fe40004000000 */
[----:B------:R-:W-:-:S07]  /*0790*/  SEL R6, R11, R6, !P0 ;  /* 0x000000060b067207 */ /* 0x000fce0004000000 */
.L_x_12:
[----:B------:R-:W-:Y:S05]  /*07a0*/  BSYNC.RECONVERGENT B0 ;  /* 0x0000000000007941 */ /* 0x000fea0003800200 */
.L_x_11:
[----:B------:R-:W-:Y:S01]  /*07b0*/  IADD3 R11, PT, PT, R9, 0x3, RZ ;  /* 0x00000003090b7810 */ /* 0x000fe20007ffe0ff */
[----:B------:R-:W-:Y:S03]  /*07c0*/  BSSY.RECONVERGENT B0, `(.L_x_16) ;  /* 0x000001b000007945 */ /* 0x000fe60003800200 */
[----:B------:R-:W-:-:S13]  /*07d0*/  ISETP.NE.AND P0, PT, R11, R4, PT ;  /* 0x000000040b00720c */ /* 0x000fda0003f05270 */
[----:B------:R-:W-:Y:S05]  /*07e0*/  @!P0 BRA `(.L_x_17) ;  /* 0x0000000000608947 */ /* 0x000fea0003800000 */
[----:B------:R-:W-:Y:S01]  /*07f0*/  LDS.64 R2, [R5] ;  /* 0x0000000005027984 */ /* 0x000fe20000000a00 */
[----:B------:R-:W-:Y:S03]  /*0800*/  BSSY.RECONVERGENT B1, `(.L_x_18) ;  /* 0x0000013000017945 */ /* 0x000fe60003800200 */
[----:B------:R-:W0:Y:S02]  /*0810*/  LDS.64 R12, [R8+0x18] ;  /* 0x00001800080c7984 */ /* 0x000e240000000a00 */
        /* <DEDUP_REMOVED lines=13> */
.L_x_19:
[----:B-1----:R-:W-:Y:S01]  /*08f0*/  FMUL.FTZ R0, R3, R2 ;  /* 0x0000000203007220 */ /* 0x002fe20000410000 */
[----:B------:R-:W-:-:S03]  /*0900*/  FMUL.FTZ R2, R2, 0.5 ;  /* 0x3f00000002027820 */ /* 0x000fc60000410000 */
[----:B------:R-:W-:-:S04]  /*0910*/  FFMA R3, -R0, R0, R3 ;  /* 0x0000000000037223 */ /* 0x000fc80000000103 */
[----:B------:R-:W-:-:S07]  /*0920*/  FFMA R0, R3, R2, R0 ;  /* 0x0000000203007223 */ /* 0x000fce0000000000 */
.L_x_20:
[----:B------:R-:W-:Y:S05]  /*0930*/  BSYNC.RECONVERGENT B1 ;  /* 0x0000000000017941 */ /* 0x000fea0003800200 */
.L_x_18:
[----:B------:R-:W-:-:S04]  /*0940*/  FSETP.GEU.AND P0, PT, R0, R7, PT ;  /* 0x000000070000720b */ /* 0x000fc80003f0e000 */
[----:B------:R-:W-:Y:S02]  /*0950*/  FSEL R7, R0, R7, !P0 ;  /* 0x0000000700077208 */ /* 0x000fe40004000000 */
[----:B------:R-:W-:-:S07]  /*0960*/  SEL R6, R11, R6, !P0 ;  /* 0x000000060b067207 */ /* 0x000fce0004000000 */
.L_x_17:
[----:B------:R-:W-:Y:S05]  /*0970*/  BSYNC.RECONVERGENT B0 ;  /* 0x0000000000007941 */ /* 0x000fea0003800200 */
.L_x_16:
[----:B------:R-:W-:Y:S01]  /*0980*/  VIADD R11, R9, 0x4 ;  /* 0x00000004090b7836 */ /* 0x000fe20000000000 */
        /* <DEDUP_REMOVED lines=19> */
.L_x_24:
[----:B------:R-:W-:Y:S01]  /*0ac0*/  FMUL.FTZ R0, R3, R2 ;  /* 0x0000000203007220 */ /* 0x000fe20000410000 */
[----:B------:R-:W-:-:S03]  /*0ad0*/  FMUL.FTZ R2, R2, 0.5 ;  /* 0x3f00000002027820 */ /* 0x000fc60000410000 */
[----:B------:R-:W-:-:S04]  /*0ae0*/  FFMA R3, -R0, R0, R3 ;  /* 0x0000000000037223 */ /* 0x000fc80000000103 */
[----:B------:R-:W-:-:S07]  /*0af0*/  FFMA R0, R3, R2, R0 ;  /* 0x0000000203007223 */ /* 0x000fce0000000000 */
.L_x_25:
[----:B------:R-:W-:Y:S05]  /*0b00*/  BSYNC.RECONVERGENT B1 ;  /* 0x0000000000017941 */ /* 0x000fea0003800200 */
.L_x_23:
[----:B------:R-:W-:-:S04]  /*0b10*/  FSETP.GEU.AND P0, PT, R0, R7, PT ;  /* 0x000000070000720b */ /* 0x000fc80003f0e000 */
[----:B------:R-:W-:Y:S02]  /*0b20*/  FSEL R7, R0, R7, !P0 ;  /* 0x0000000700077208 */ /* 0x000fe40004000000 */
[----:B------:R-:W-:-:S07]  /*0b30*/  SEL R6, R11, R6, !P0 ;  /* 0x000000060b067207 */ /* 0x000fce0004000000 */
.L_x_22:
[----:B------:R-:W-:Y:S05]  /*0b40*/  BSYNC.RECONVERGENT B0 ;  /* 0x0000000000007941 */ /* 0x000fea0003800200 */
.L_x_21:
        /* <DEDUP_REMOVED lines=20> */
.L_x_29:
[----:B------:R-:W-:Y:S01]  /*0c90*/  FMUL.FTZ R0, R3, R2 ;  /* 0x0000000203007220 */ /* 0x000fe20000410000 */
[----:B------:R-:W-:-:S03]  /*0ca0*/  FMUL.FTZ R2, R2, 0.5 ;  /* 0x3f00000002027820 */ /* 0x000fc60000410000 */
[----:B------:R-:W-:-:S04]  /*0cb0*/  FFMA R3, -R0, R0, R3 ;  /* 0x0000000000037223 */ /* 0x000fc80000000103 */
[----:B------:R-:W-:-:S07]  /*0cc0*/  FFMA R0, R3, R2, R0 ;  /* 0x0000000203007223 */ /* 0x000fce0000000000 */
.L_x_30:
[----:B------:R-:W-:Y:S05]  /*0cd0*/  BSYNC.RECONVERGENT B1 ;  /* 0x0000000000017941 */ /* 0x000fea0003800200 */
.L_x_28:
[----:B------:R-:W-:-:S04]  /*0ce0*/  FSETP.GEU.AND P0, PT, R0, R7, PT ;  /* 0x000000070000720b */ /* 0x000fc80003f0e000 */
[----:B------:R-:W-:Y:S02]  /*0cf0*/  FSEL R7, R0, R7, !P0 ;  /* 0x0000000700077208 */ /* 0x000fe40004000000 */
[----:B------:R-:W-:-:S07]  /*0d00*/  SEL R6, R11, R6, !P0 ;  /* 0x000000060b067207 */ /* 0x000fce0004000000 */
.L_x_27:
[----:B------:R-:W-:Y:S05]  /*0d10*/  BSYNC.RECONVERGENT B0 ;  /* 0x0000000000007941 */ /* 0x000fea0003800200 */
.L_x_26:
        /* <DEDUP_REMOVED lines=20> */
.L_x_34:
[----:B-1----:R-:W-:Y:S01]  /*0e60*/  FMUL.FTZ R0, R3, R2 ;  /* 0x0000000203007220 */ /* 0x002fe20000410000 */
[----:B------:R-:W-:-:S03]  /*0e70*/  FMUL.FTZ R2, R2, 0.5 ;  /* 0x3f00000002027820 */ /* 0x000fc60000410000 */
[----:B------:R-:W-:-:S04]  /*0e80*/  FFMA R3, -R0, R0, R3 ;  /* 0x0000000000037223 */ /* 0x000fc80000000103 */
[----:B------:R-:W-:-:S07]  /*0e90*/  FFMA R0, R3, R2, R0 ;  /* 0x0000000203007223 */ /* 0x000fce0000000000 */
.L_x_35:
[----:B------:R-:W-:Y:S05]  /*0ea0*/  BSYNC.RECONVERGENT B1 ;  /* 0x0000000000017941 */ /* 0x000fea0003800200 */
.L_x_33:
[----:B------:R-:W-:-:S04]  /*0eb0*/  FSETP.GEU.AND P0, PT, R0, R7, PT ;  /* 0x000000070000720b */ /* 0x000fc80003f0e000 */
[----:B------:R-:W-:Y:S02]  /*0ec0*/  FSEL R7, R0, R7, !P0 ;  /* 0x0000000700077208 */ /* 0x000fe40004000000 */
[----:B------:R-:W-:-:S07]  /*0ed0*/  SEL R6, R11, R6, !P0 ;  /* 0x000000060b067207 */ /* 0x000fce0004000000 */
.L_x_32:
[----:B------:R-:W-:Y:S05]  /*0ee0*/  BSYNC.RECONVERGENT B0 ;  /* 0x0000000000007941 */ /* 0x000fea0003800200 */
.L_x_31:
[----:B------:R-:W-:Y:S01]  /*0ef0*/  VIADD R11, R9, 0x7 ;  /* 0x00000007090b7836 */ /* 0x000fe20000000000 */
[----:B------:R-:W-:Y:S04]  /*0f00*/  BSSY.RECONVERGENT B0, `(.L_x_36) ;  /* 0x000001b000007945 */ /* 0x000fe80003800200 */
[----:B------:R-:W-:-:S13]  /*0f10*/  ISETP.NE.AND P0, PT, R11, R4, PT ;  /* 0x000000040b00720c */ /* 0x000fda0003f05270 */
[----:B------:R-:W-:Y:S05]  /*0f20*/  @!P0 BRA `(.L_x_37) ;  /* 0x0000000000608947 */ /* 0x000fea0003800000 */
[----:B------:R-:W-:Y:S01]  /*0f30*/  LDS.64 R12, [R8+0x38] ;  /* 0x00003800080c7984 */ /* 0x000fe20000000a00 */
[----:B------:R-:W-:Y:S03]  /*0f40*/  BSSY.RECONVERGENT B1, `(.L_x_38) ;  /* 0x0000013000017945 */ /* 0x000fe60003800200 */
[----:B------:R-:W0:Y:S02]  /*0f50*/  LDS.64 R2, [R5] ;  /* 0x0000000005027984 */ /* 0x000e240000000a00 */
        /* <DEDUP_REMOVED lines=13> */
.L_x_39:
[----:B------:R-:W-:Y:S01]  /*1030*/  FMUL.FTZ R0, R3, R2 ;  /* 0x0000000203007220 */ /* 0x000fe20000410000 */
[----:B------:R-:W-:-:S03]  /*1040*/  FMUL.FTZ R2, R2, 0.5 ;  /* 0x3f00000002027820 */ /* 0x000fc60000410000 */
[----:B------:R-:W-:-:S04]  /*1050*/  FFMA R3, -R0, R0, R3 ;  /* 0x0000000000037223 */ /* 0x000fc80000000103 */
[----:B------:R-:W-:-:S07]  /*1060*/  FFMA R0, R3, R2, R0 ;  /* 0x0000000203007223 */ /* 0x000fce0000000000 */
.L_x_40:
[----:B------:R-:W-:Y:S05]  /*1070*/  BSYNC.RECONVERGENT B1 ;  /* 0x0000000000017941 */ /* 0x000fea0003800200 */
.L_x_38:
[----:B------:R-:W-:-:S04]  /*1080*/  FSETP.GEU.AND P0, PT, R0, R7, PT ;  /* 0x000000070000720b */ /* 0x000fc80003f0e000 */
[----:B------:R-:W-:Y:S02]  /*1090*/  FSEL R7, R0, R7, !P0 ;  /* 0x0000000700077208 */ /* 0x000fe40004000000 */
[----:B------:R-:W-:-:S07]  /*10a0*/  SEL R6, R11, R6, !P0 ;  /* 0x000000060b067207 */ /* 0x000fce0004000000 */
.L_x_37:
[----:B------:R-:W-:Y:S05]  /*10b0*/  BSYNC.RECONVERGENT B0 ;  /* 0x0000000000007941 */ /* 0x000fea0003800200 */
.L_x_36:
[----:B------:R-:W-:-:S05]  /*10c0*/  VIADD R9, R9, 0x8 ;  /* 0x0000000809097836 */ /* 0x000fca0000000000 */
[----:B------:R-:W-:-:S13]  /*10d0*/  ISETP.NE.AND P0, PT, R9, UR5, PT ;  /* 0x0000000509007c0c */ /* 0x000fda000bf05270 */
[----:B------:R-:W-:Y:S05]  /*10e0*/  @P0 BRA `(.L_x_41) ;  /* 0xfffffff000540947 */ /* 0x000fea000383ffff */
[----:B------:R-:W-:-:S07]  /*10f0*/  MOV R9, UR5 ;  /* 0x0000000500097c02 */ /* 0x000fce0008000f00 */
.L_x_0:
[----:B------:R-:W-:-:S09]  /*1100*/  UISETP.NE.AND UP0, UPT, UR9, URZ, UPT ;  /* 0x000000ff0900728c */ /* 0x000fd2000bf05270 */
[----:B------:R-:W-:Y:S05]  /*1110*/  BRA.U !UP0, `(.L_x_42) ;  /* 0x0000000d08507547 */ /* 0x000fea000b800000 */
[----:B------:R-:W-:-:S09]  /*1120*/  UISETP.GE.U32.AND UP0, UPT, UR10, 0x3, UPT ;  /* 0x000000030a00788c */ /* 0x000fd2000bf06070 */
[----:B------:R-:W-:Y:S05]  /*1130*/  BRA.U !UP0, `(.L_x_43) ;  /* 0x0000000508d47547 */ /* 0x000fea000b800000 */
[----:B------:R-:W-:Y:S01]  /*1140*/  ISETP.NE.AND P0, PT, R4, R9, PT ;  /* 0x000000090400720c */ /* 0x000fe20003f05270 */
[----:B------:R-:W-:Y:S01]  /*1150*/  BSSY.RECONVERGENT B0, `(.L_x_44) ;  /* 0x000001b000007945 */ /* 0x000fe20003800200 */
[----:B------:R-:W-:-:S11]  /*1160*/  LEA R8, R9, UR4, 0x3 ;  /* 0x0000000409087c11 */ /* 0x000fd6000f8e18ff */
[----:B------:R-:W-:Y:S05]  /*1170*/  @!P0 BRA `(.L_x_45) ;  /* 0x0000000000608947 */ /* 0x000fea0003800000 */
[----:B------:R-:W-:Y:S01]  /*1180*/  LDS.64 R2, [R5] ;  /* 0x0000000005027984 */ /* 0x000fe20000000a00 */
[----:B------:R-:W-:Y:S03]  /*1190*/  BSSY.RECONVERGENT B1, `(.L_x_46) ;  /* 0x0000013000017945 */ /* 0x000fe60003800200 */
[----:B0-----:R-:W0:Y:S02]  /*11a0*/  LDS.64 R10, [R8] ;  /* 0x00000000080a7984 */ /* 0x001e240000000a00 */
        /* <DEDUP_REMOVED lines=13> */
.L_x_47:
[----:B------:R-:W-:Y:S01]  /*1280*/  FMUL.FTZ R0, R3, R2 ;  /* 0x0000000203007220 */ /* 0x000fe20000410000 */
[----:B------:R-:W-:-:S03]  /*1290*/  FMUL.FTZ R2, R2, 0.5 ;  /* 0x3f00000002027820 */ /* 0x000fc60000410000 */
[----:B------:R-:W-:-:S04]  /*12a0*/  FFMA R3, -R0, R0, R3 ;  /* 0x0000000000037223 */ /* 0x000fc80000000103 */
[----:B------:R-:W-:-:S07]  /*12b0*/  FFMA R0, R3, R2, R0 ;  /* 0x0000000203007223 */ /* 0x000fce0000000000 */
.L_x_48:
[----:B------:R-:W-:Y:S05]  /*12c0*/  BSYNC.RECONVERGENT B1 ;  /* 0x0000000000017941 */ /* 0x000fea0003800200 */
.L_x_46:
[----:B------:R-:W-:-:S04]  /*12d0*/  FSETP.GEU.AND P0, PT, R0, R7, PT ;  /* 0x000000070000720b */ /* 0x000fc80003f0e000 */
[----:B------:R-:W-:Y:S02]  /*12e0*/  FSEL R7, R0, R7, !P0 ;  /* 0x0000000700077208 */ /* 0x000fe40004000000 */
[----:B------:R-:W-:-:S07]  /*12f0*/  SEL R6, R9, R6, !P0 ;  /* 0x0000000609067207 */ /* 0x000fce0004000000 */
.L_x_45:
[----:B------:R-:W-:Y:S05]  /*1300*/  BSYNC.RECONVERGENT B0 ;  /* 0x0000000000007941 */ /* 0x000fea0003800200 */
.L_x_44:
        /* <DEDUP_REMOVED lines=20> */
.L_x_52:
[----:B-1----:R-:W-:Y:S01]  /*1450*/  FMUL.FTZ R0, R3, R2 ;  /* 0x0000000203007220 */ /* 0x002fe20000410000 */
[----:B------:R-:W-:-:S03]  /*1460*/  FMUL.FTZ R2, R2, 0.5 ;  /* 0x3f00000002027820 */ /* 0x000fc60000410000 */
[----:B------:R-:W-:-:S04]  /*1470*/  FFMA R3, -R0, R0, R3 ;  /* 0x0000000000037223 */ /* 0x000fc80000000103 */
[----:B------:R-:W-:-:S07]  /*1480*/  FFMA R0, R3, R2, R0 ;  /* 0x0000000203007223 */ /* 0x000fce0000000000 */
.L_x_53:
[----:B------:R-:W-:Y:S05]  /*1490*/  BSYNC.RECONVERGENT B1 ;  /* 0x0000000000017941 */ /* 0x000fea0003800200 */
.L_x_51:
[----:B------:R-:W-:-:S04]  /*14a0*/  FSETP.GEU.AND P0, PT, R0, R7, PT ;  /* 0x000000070000720b */ /* 0x000fc80003f0e000 */
[----:B------:R-:W-:Y:S02]  /*14b0*/  FSEL R7, R0, R7, !P0 ;  /* 0x0000000700077208 */ /* 0x000fe40004000000 */
[----:B------:R-:W-:-:S07]  /*14c0*/  SEL R6, R11, R6, !P0 ;  /* 0x000000060b067207 */ /* 0x000fce0004000000 */
.L_x_50:
[----:B------:R-:W-:Y:S05]  /*14d0*/  BSYNC.RECONVERGENT B0 ;  /* 0x0000000000007941 */ /* 0x000fea0003800200 */
.L_x_49:
[----:B------:R-:W-:Y:S01]  /*14e0*/  IADD3 R11, PT, PT, R9, 0x2, RZ ;  /* 0x00000002090b7810 */ /* 0x000fe20007ffe0ff */
[----:B------:R-:W-:Y:S03]  /*14f0*/  BSSY.RECONVERGENT B0, `(.L_x_54) ;  /* 0x000001b000007945 */ /* 0x000fe60003800200 */
        /* <DEDUP_REMOVED lines=18> */
.L_x_57:
[----:B------:R-:W-:Y:S01]  /*1620*/  FMUL.FTZ R0, R3, R2 ;  /* 0x0000000203007220 */ /* 0x000fe20000410000 */
[----:B------:R-:W-:-:S03]  /*1630*/  FMUL.FTZ R2, R2, 0.5 ;  /* 0x3f00000002027820 */ /* 0x000fc60000410000 */
[----:B------:R-:W-:-:S04]  /*1640*/  FFMA R3, -R0, R0, R3 ;  /* 0x0000000000037223 */ /* 0x000fc80000000103 */
[----:B------:R-:W-:-:S07]  /*1650*/  FFMA R0, R3, R2, R0 ;  /* 0x0000000203007223 */ /* 0x000fce0000000000 */
.L_x_58:
[----:B------:R-:W-:Y:S05]  /*1660*/  BSYNC.RECONVERGENT B1 ;  /* 0x0000000000017941 */ /* 0x000fea0003800200 */
.L_x_56:
[----:B------:R-:W-:-:S04]  /*1670*/  FSETP.GEU.AND P0, PT, R0, R7, PT ;  /* 0x000000070000720b */ /* 0x000fc80003f0e000 */
[----:B------:R-:W-:Y:S02]  /*1680*/  FSEL R7, R0, R7, !P0 ;  /* 0x0000000700077208 */ /* 0x000fe40004000000 */
[----:B------:R-:W-:-:S07]  /*1690*/  SEL R6, R11, R6, !P0 ;  /* 0x000000060b067207 */ /* 0x000fce0004000000 */
.L_x_55:
[----:B------:R-:W-:Y:S05]  /*16a0*/  BSYNC.RECONVERGENT B0 ;  /* 0x0000000000007941 */ /* 0x000fea0003800200 */
.L_x_54:
        /* <DEDUP_REMOVED lines=20> */
.L_x_62:
[----:B-1----:R-:W-:Y:S01]  /*17f0*/  FMUL.FTZ R0, R3, R2 ;  /* 0x0000000203007220 */ /* 0x002fe20000410000 */
[----:B------:R-:W-:-:S03]  /*1800*/  FMUL.FTZ R2, R2, 0.5 ;  /* 0x3f00000002027820 */ /* 0x000fc60000410000 */
[----:B------:R-:W-:-:S04]  /*1810*/  FFMA R3, -R0, R0, R3 ;  /* 0x0000000000037223 */ /* 0x000fc80000000103 */
[----:B------:R-:W-:-:S07]  /*1820*/  FFMA R0, R3, R2, R0 ;  /* 0x0000000203007223 */ /* 0x000fce0000000000 */
.L_x_63:
[----:B------:R-:W-:Y:S05]  /*1830*/  BSYNC.RECONVERGENT B1 ;  /* 0x0000000000017941 */ /* 0x000fea0003800200 */
.L_x_61:
[----:B------:R-:W-:-:S04]  /*1840*/  FSETP.GEU.AND P0, PT, R0, R7, PT ;  /* 0x000000070000720b */ /* 0x000fc80003f0e000 */
[----:B------:R-:W-:Y:S02]  /*1850*/  FSEL R7, R0, R7, !P0 ;  /* 0x0000000700077208 */ /* 0x000fe40004000000 */
[----:B------:R-:W-:-:S07]  /*1860*/  SEL R6, R11, R6, !P0 ;  /* 0x000000060b067207 */ /* 0x000fce0004000000 */
.L_x_60:
[----:B------:R-:W-:Y:S05]  /*1870*/  BSYNC.RECONVERGENT B0 ;  /* 0x0000000000007941 */ /* 0x000fea0003800200 */
.L_x_59:
[----:B------:R-:W-:-:S07]  /*1880*/  IADD3 R9, PT, PT, R9, 0x4, RZ ;  /* 0x0000000409097810 */ /* 0x000fce0007ffe0ff */
.L_x_43:
[----:B------:R-:W-:-:S09]  /*1890*/  UISETP.NE.AND UP0, UPT, UR11, URZ, UPT ;  /* 0x000000ff0b00728c */ /* 0x000fd2000bf05270 */
[----:B------:R-:W-:Y:S05]  /*18a0*/  BRA.U !UP0, `(.L_x_42) ;  /* 0x00000005086c7547 */ /* 0x000fea000b800000 */
[----:B------:R-:W-:-:S09]  /*18b0*/  UISETP.NE.AND UP0, UPT, UR11, 0x1, UPT ;  /* 0x000000010b00788c */ /* 0x000fd2000bf05270 */
        /* <DEDUP_REMOVED lines=21> */
.L_x_68:
[----:B------:R-:W-:Y:S01]  /*1a10*/  FMUL.FTZ R0, R3, R2 ;  /* 0x0000000203007220 */ /* 0x000fe20000410000 */
[----:B------:R-:W-:-:S03]  /*1a20*/  FMUL.FTZ R2, R2, 0.5 ;  /* 0x3f00000002027820 */ /* 0x000fc60000410000 */
[----:B------:R-:W-:-:S04]  /*1a30*/  FFMA R3, -R0, R0, R3 ;  /* 0x0000000000037223 */ /* 0x000fc80000000103 */
[----:B------:R-:W-:-:S07]  /*1a40*/  FFMA R0, R3, R2, R0 ;  /* 0x0000000203007223 */ /* 0x000fce0000000000 */
.L_x_69:
[----:B------:R-:W-:Y:S05]  /*1a50*/  BSYNC.RECONVERGENT B1 ;  /* 0x0000000000017941 */ /* 0x000fea0003800200 */
.L_x_67:
[----:B------:R-:W-:-:S04]  /*1a60*/  FSETP.GEU.AND P0, PT, R0, R7, PT ;  /* 0x000000070000720b */ /* 0x000fc80003f0e000 */
[----:B------:R-:W-:Y:S02]  /*1a70*/  FSEL R7, R0, R7, !P0 ;  /* 0x0000000700077208 */ /* 0x000fe40004000000 */
[----:B------:R-:W-:-:S07]  /*1a80*/  SEL R6, R9, R6, !P0 ;  /* 0x0000000609067207 */ /* 0x000fce0004000000 */
.L_x_66:
[----:B------:R-:W-:Y:S05]  /*1a90*/  BSYNC.RECONVERGENT B0 ;  /* 0x0000000000007941 */ /* 0x000fea0003800200 */
.L_x_65:
[----:B0-----:R-:W-:Y:S01]  /*1aa0*/  VIADD R11, R9, 0x1 ;  /* 0x00000001090b7836 */ /* 0x001fe20000000000 */
        /* <DEDUP_REMOVED lines=19> */
.L_x_73:
[----:B-1----:R-:W-:Y:S01]  /*1be0*/  FMUL.FTZ R0, R3, R2 ;  /* 0x0000000203007220 */ /* 0x002fe20000410000 */
[----:B------:R-:W-:-:S03]  /*1bf0*/  FMUL.FTZ R2, R2, 0.5 ;  /* 0x3f00000002027820 */ /* 0x000fc60000410000 */
[----:B------:R-:W-:-:S04]  /*1c00*/  FFMA R3, -R0, R0, R3 ;  /* 0x0000000000037223 */ /* 0x000fc80000000103 */
[----:B------:R-:W-:-:S07]  /*1c10*/  FFMA R0, R3, R2, R0 ;  /* 0x0000000203007223 */ /* 0x000fce0000000000 */
.L_x_74:
[----:B------:R-:W-:Y:S05]  /*1c20*/  BSYNC.RECONVERGENT B1 ;  /* 0x0000000000017941 */ /* 0x000fea0003800200 */
.L_x_72:
[----:B------:R-:W-:-:S04]  /*1c30*/  FSETP.GEU.AND P0, PT, R0, R7, PT ;  /* 0x000000070000720b */ /* 0x000fc80003f0e000 */
[----:B------:R-:W-:Y:S02]  /*1c40*/  FSEL R7, R0, R7, !P0 ;  /* 0x0000000700077208 */ /* 0x000fe40004000000 */
[----:B------:R-:W-:-:S07]  /*1c50*/  SEL R6, R11, R6, !P0 ;  /* 0x000000060b067207 */ /* 0x000fce0004000000 */
.L_x_71:
[----:B------:R-:W-:Y:S05]  /*1c60*/  BSYNC.RECONVERGENT B0 ;  /* 0x0000000000007941 */ /* 0x000fea0003800200 */
.L_x_70:
[----:B------:R-:W-:-:S07]  /*1c70*/  IADD3 R9, PT, PT, R9, 0x2, RZ ;  /* 0x0000000209097810 */ /* 0x000fce0007ffe0ff */
.L_x_64:
[----:B------:R-:W1:Y:S01]  /*1c80*/  LDC R0, c[0x0][0x390] ;  /* 0x0000e400ff007b82 */ /* 0x000e620000000800 */
[----:B------:R-:W-:Y:S01]  /*1c90*/  BSSY.RECONVERGENT B0, `(.L_x_42) ;  /* 0x000001c000007945 */ /* 0x000fe20003800200 */
[----:B-1----:R-:W-:-:S04]  /*1ca0*/  LOP3.LUT P0, RZ, R0, 0x1, RZ, 0xc0, !PT ;  /* 0x0000000100ff7812 */ /* 0x002fc8000780c0ff */
[----:B------:R-:W-:-:S13]  /*1cb0*/  ISETP.EQ.OR P0, PT, R4, R9, !P0 ;  /* 0x000000090400720c */ /* 0x000fda0004702670 */
[----:B------:R-:W-:Y:S05]  /*1cc0*/  @P0 BRA `(.L_x_75) ;  /* 0x0000000000600947 */ /* 0x000fea0003800000 */
[----:B------:R-:W-:Y:S01]  /*1cd0*/  LEA R0, R9, UR4, 0x3 ;  /* 0x0000000409007c11 */ /* 0x000fe2000f8e18ff */
        /* <DEDUP_REMOVED lines=16> */
.L_x_77:
[----:B------:R-:W-:Y:S01]  /*1de0*/  FMUL.FTZ R0, R3, R8 ;  /* 0x0000000803007220 */ /* 0x000fe20000410000 */
[----:B------:R-:W-:-:S03]  /*1df0*/  FMUL.FTZ R2, R8, 0.5 ;  /* 0x3f00000008027820 */ /* 0x000fc60000410000 */
[----:B------:R-:W-:-:S04]  /*1e00*/  FFMA R3, -R0, R0, R3 ;  /* 0x0000000000037223 */ /* 0x000fc80000000103 */
[----:B------:R-:W-:-:S07]  /*1e10*/  FFMA R0, R3, R2, R0 ;  /* 0x0000000203007223 */ /* 0x000fce0000000000 */
.L_x_78:
[----:B------:R-:W-:Y:S05]  /*1e20*/  BSYNC.RECONVERGENT B1 ;  /* 0x0000000000017941 */ /* 0x000fea0003800200 */
.L_x_76:
[----:B------:R-:W-:-:S04]  /*1e30*/  FSETP.GEU.AND P0, PT, R0, R7, PT ;  /* 0x000000070000720b */ /* 0x000fc80003f0e000 */
[----:B------:R-:W-:-:S09]  /*1e40*/  SEL R6, R9, R6, !P0 ;  /* 0x0000000609067207 */ /* 0x000fd20004000000 */
.L_x_75:
[----:B------:R-:W-:Y:S05]  /*1e50*/  BSYNC.RECONVERGENT B0 ;  /* 0x0000000000007941 */ /* 0x000fea0003800200 */
.L_x_42:
[----:B------:R-:W1:Y:S01]  /*1e60*/  LDC.64 R2, c[0x0][0x388] ;  /* 0x0000e200ff027b82 */ /* 0x000e620000000a00 */
[----:B------:R-:W2:Y:S01]  /*1e70*/  LDCU UR7, c[0x0][0x390] ;  /* 0x00007200ff0777ac */ /* 0x000ea20008000800 */
[----:B-1----:R-:W-:-:S04]  /*1e80*/  IMAD.WIDE R2, R4, 0x4, R2 ;  /* 0x0000000404027825 */ /* 0x002fc800078e0202 */
[----:B------:R-:W-:Y:S01]  /*1e90*/  VIADD R4, R4, UR6 ;  /* 0x0000000604047c36 */ /* 0x000fe20008000000 */
[----:B------:R1:W-:Y:S01]  /*1ea0*/  REDG.E.MIN.STRONG.GPU desc[UR12][R2.64], R6 ;  /* 0x000000060200798e */ /* 0x0003e2000c92e10c */
[----:B------:R-:W-:Y:S03]  /*1eb0*/  BAR.SYNC.DEFER_BLOCKING 0x0 ;  /* 0x0000000000007b1d */ /* 0x000fe60000010000 */
[----:B--2---:R-:W-:-:S13]  /*1ec0*/  ISETP.GE.U32.AND P0, PT, R4, UR7, PT ;  /* 0x0000000704007c0c */ /* 0x004fda000bf06070 */
[----:B-1----:R-:W-:Y:S05]  /*1ed0*/  @!P0 BRA `(.L_x_79) ;  /* 0xffffffe000948947 */ /* 0x002fea000383ffff */
[----:B------:R-:W-:Y:S05]  /*1ee0*/  EXIT ;  /* 0x000000000000794d */ /* 0x000fea0003800000 */
        .weak           $__internal_0_$__cuda_sm20_sqrt_rn_f32_slowpath
        .type           $__internal_0_$__cuda_sm20_sqrt_rn_f32_slowpath,@function
        .size           $__internal_0_$__cuda_sm20_sqrt_rn_f32_slowpath,(.L_x_82 - $__internal_0_$__cuda_sm20_sqrt_rn_f32_slowpath)
$__internal_0_$__cuda_sm20_sqrt_rn_f32_slowpath:
[----:B------:R-:W-:-:S13]  /*1ef0*/  LOP3.LUT P0, RZ, R0, 0x7fffffff, RZ, 0xc0, !PT ;  /* 0x7fffffff00ff7812 */ /* 0x000fda000780c0ff */
[----:B------:R-:W-:Y:S01]  /*1f00*/  @!P0 MOV R3, R0 ;  /* 0x0000000000038202 */ /* 0x000fe20000000f00 */
[----:B------:R-:W-:Y:S06]  /*1f10*/  @!P0 BRA `(.L_x_80) ;  /* 0x0000000000408947 */ /* 0x000fec0003800000 */
[----:B------:R-:W-:-:S13]  /*1f20*/  FSETP.GEU.FTZ.AND P0, PT, R0, RZ, PT ;  /* 0x000000ff0000720b */ /* 0x000fda0003f1e000 */
[----:B------:R-:W-:Y:S01]  /*1f30*/  @!P0 IMAD.MOV.U32 R3, RZ, RZ, 0x7fffffff ;  /* 0x7fffffffff038424 */ /* 0x000fe200078e00ff */
[----:B------:R-:W-:Y:S06]  /*1f40*/  @!P0 BRA `(.L_x_80) ;  /* 0x0000000000348947 */ /* 0x000fec0003800000 */
[----:B------:R-:W-:-:S13]  /*1f50*/  FSETP.GTU.FTZ.AND P0, PT, |R0|, +INF , PT ;  /* 0x7f8000000000780b */ /* 0x000fda0003f1c200 */
[----:B------:R-:W-:Y:S01]  /*1f60*/  @P0 FADD.FTZ R3, R0, 1 ;  /* 0x3f80000000030421 */ /* 0x000fe20000010000 */
[----:B------:R-:W-:Y:S06]  /*1f70*/  @P0 BRA `(.L_x_80) ;  /* 0x0000000000280947 */ /* 0x000fec0003800000 */
[----:B------:R-:W-:-:S13]  /*1f80*/  FSETP.NEU.FTZ.AND P0, PT, |R0|, +INF , PT ;  /* 0x7f8000000000780b */ /* 0x000fda0003f1d200 */
[----:B------:R-:W-:-:S04]  /*1f90*/  @P0 FFMA R10, R0, 1.84467440737095516160e+19, RZ ;  /* 0x5f800000000a0823 */ /* 0x000fc800000000ff */
[----:B------:R-:W0:Y:S02]  /*1fa0*/  @P0 MUFU.RSQ R3, R10 ;  /* 0x0000000a00030308 */ /* 0x000e240000001400 */
[----:B0-----:R-:W-:Y:S01]  /*1fb0*/  @P0 FMUL.FTZ R13, R10, R3 ;  /* 0x000000030a0d0220 */ /* 0x001fe20000410000 */
[----:B------:R-:W-:Y:S01]  /*1fc0*/  @P0 FMUL.FTZ R14, R3, 0.5 ;  /* 0x3f000000030e0820 */ /* 0x000fe20000410000 */
[----:B------:R-:W-:Y:S02]  /*1fd0*/  @!P0 MOV R3, R0 ;  /* 0x0000000000038202 */ /* 0x000fe40000000f00 */
[----:B------:R-:W-:-:S04]  /*1fe0*/  @P0 FADD.FTZ R12, -R13, -RZ ;  /* 0x800000ff0d0c0221 */ /* 0x000fc80000010100 */
[----:B------:R-:W-:-:S04]  /*1ff0*/  @P0 FFMA R12, R13, R12, R10 ;  /* 0x0000000c0d0c0223 */ /* 0x000fc8000000000a */
[----:B------:R-:W-:-:S04]  /*2000*/  @P0 FFMA R12, R12, R14, R13 ;  /* 0x0000000e0c0c0223 */ /* 0x000fc8000000000d */
[----:B------:R-:W-:-:S07]  /*2010*/  @P0 FMUL.FTZ R3, R12, 2.3283064365386962891e-10 ;  /* 0x2f8000000c030820 */ /* 0x000fce0000410000 */
.L_x_80:
[----:B------:R-:W-:Y:S02]  /*2020*/  IMAD.MOV.U32 R0, RZ, RZ, R3 ;  /* 0x000000ffff007224 */ /* 0x000fe400078e0003 */
[----:B------:R-:W-:-:S04]  /*2030*/  HFMA2 R3, -RZ, RZ, 0, 0 ;  /* 0x00000000ff037431 */ /* 0x000fc800000001ff */
[----:B------:R-:W-:Y:S05]  /*2040*/  RET.REL.NODEC R2 `(_Z19findClosestPointGPUP5PointPjj) ;  /* 0xffffffdc02ec7950 */ /* 0x000fea0003c3ffff */
.L_x_81:
[----:B------:R-:W-:-:S00]  /*2050*/  BRA `(.L_x_81) ;  /* 0xfffffffc00fc7947 */ /* 0x000fc0000383ffff */
[----:B------:R-:W-:-:S00]  /*2060*/  NOP ;  /* 0x0000000000007918 */ /* 0x000fc00000000000 */
        /* <DEDUP_REMOVED lines=9> */
.L_x_82:


//--------------------- .nv.shared._Z19findClosestPointGPUP5PointPjj --------------------------
	.section	.nv.shared._Z19findClosestPointGPUP5PointPjj,"aw",@nobits
	.sectionflags	@""
	.align	16
	.zero		1024


//--------------------- .nv.shared.reserved.0     --------------------------
	.section	.nv.shared.reserved.0,"aw",@nobits
	.weak		__nv_reservedSMEM_offset_0_alias
	.size		__nv_reservedSMEM_offset_0_alias, 0, 64
	.other		__nv_reservedSMEM_offset_0_alias,@"STO_CUDA_RESERVED_SHARED STV_DEFAULT"
__nv_reservedSMEM_offset_0_alias:
	.zero		0
	.zero		64


//--------------------- .nv.constant0._Z19findClosestPointGPUP5PointPjj --------------------------
	.section	.nv.constant0._Z19findClosestPointGPUP5PointPjj,"a",@progbits
	.sectionflags	@""
	.align	4
.nv.constant0._Z19findClosestPointGPUP5PointPjj:
	.zero		916


//--------------------- SYMBOLS --------------------------

	.type		.nv.reservedSmem.offset0,@object
	.size		.nv.reservedSmem.offset0,0x4
	.type		.nv.reservedSmem.cap,@object
	.size		.nv.reservedSmem.cap,0x4
